	.headerflags	@"EF_CUDA_TEXMODE_UNIFIED EF_CUDA_64BIT_ADDRESS EF_CUDA_ACCELERATORS EF_CUDA_SM90 EF_CUDA_VIRTUAL_SM(EF_CUDA_SM90)"
	.elftype	@"ET_EXEC"


//--------------------- .nv.info                  --------------------------
	.section	.nv.info,"",@"SHT_CUDA_INFO"
	.align	4


	//----- nvinfo : EIATTR_REGCOUNT
	.align		4
        /*0000*/ 	.byte	0x04, 0x2f
        /*0002*/ 	.short	(.L_3 - .L_2)
	.align		4
.L_2:
        /*0004*/ 	.word	index@(triton_poi_fused__native_batch_norm_legit_no_training_add_convolution_17)
        /*0008*/ 	.word	0x00000020


	//----- nvinfo : EIATTR_MIN_STACK_SIZE
	.align		4
.L_3:
        /*000c*/ 	.byte	0x04, 0x12
        /*000e*/ 	.short	(.L_5 - .L_4)
	.align		4
.L_4:
        /*0010*/ 	.word	index@(triton_poi_fused__native_batch_norm_legit_no_training_add_convolution_17)
        /*0014*/ 	.word	0x00000000


	//----- nvinfo : EIATTR_FRAME_SIZE
	.align		4
.L_5:
        /*0018*/ 	.byte	0x04, 0x11
        /*001a*/ 	.short	(.L_7 - .L_6)
	.align		4
.L_6:
        /*001c*/ 	.word	index@(triton_poi_fused__native_batch_norm_legit_no_training_add_convolution_17)
        /*0020*/ 	.word	0x00000000


	//----- nvinfo : EIATTR_MIN_STACK_SIZE
	.align		4
.L_7:
        /*0024*/ 	.byte	0x04, 0x12
        /*0026*/ 	.short	(.L_9 - .L_8)
	.align		4
.L_8:
        /*0028*/ 	.word	index@(triton_poi_fused__native_batch_norm_legit_no_training_add_convolution_17)
        /*002c*/ 	.word	0x00000000
.L_9:


//--------------------- .nv.info.triton_poi_fused__native_batch_norm_legit_no_training_add_convolution_17 --------------------------
	.section	.nv.info.triton_poi_fused__native_batch_norm_legit_no_training_add_convolution_17,"",@"SHT_CUDA_INFO"
	.sectionflags	@""
	.align	4


	//----- nvinfo : EIATTR_CUDA_API_VERSION
	.align		4
        /*0000*/ 	.byte	0x04, 0x37
        /*0002*/ 	.short	(.L_11 - .L_10)
.L_10:
        /*0004*/ 	.word	0x0000007c


	//----- nvinfo : EIATTR_KPARAM_INFO
	.align		4
.L_11:
        /*0008*/ 	.byte	0x04, 0x17
        /*000a*/ 	.short	(.L_13 - .L_12)
.L_12:
        /*000c*/ 	.word	0x00000000
        /*0010*/ 	.short	0x0008
        /*0012*/ 	.short	0x0040
        /*0014*/ 	.byte	0x00, 0xf0, 0x11, 0x00


	//----- nvinfo : EIATTR_KPARAM_INFO
	.align		4
.L_13:
        /*0018*/ 	.byte	0x04, 0x17
        /*001a*/ 	.short	(.L_15 - .L_14)
.L_14:
        /*001c*/ 	.word	0x00000000
        /*0020*/ 	.short	0x0007
        /*0022*/ 	.short	0x0038
        /*0024*/ 	.byte	0x00, 0xf4, 0x21, 0x00


	//----- nvinfo : EIATTR_KPARAM_INFO
	.align		4
.L_15:
        /*0028*/ 	.byte	0x04, 0x17
        /*002a*/ 	.short	(.L_17 - .L_16)
.L_16:
        /*002c*/ 	.word	0x00000000
        /*0030*/ 	.short	0x0006
        /*0032*/ 	.short	0x0030
        /*0034*/ 	.byte	0x00, 0xf4, 0x21, 0x00


	//----- nvinfo : EIATTR_KPARAM_INFO
	.align		4
.L_17:
        /*0038*/ 	.byte	0x04, 0x17
        /*003a*/ 	.short	(.L_19 - .L_18)
.L_18:
        /*003c*/ 	.word	0x00000000
        /*0040*/ 	.short	0x0005
        /*0042*/ 	.short	0x0028
        /*0044*/ 	.byte	0x00, 0xf4, 0x21, 0x00


	//----- nvinfo : EIATTR_KPARAM_INFO
	.align		4
.L_19:
        /*0048*/ 	.byte	0x04, 0x17
        /*004a*/ 	.short	(.L_21 - .L_20)
.L_20:
        /*004c*/ 	.word	0x00000000
        /*0050*/ 	.short	0x0004
        /*0052*/ 	.short	0x0020
        /*0054*/ 	.byte	0x00, 0xf4, 0x21, 0x00


	//----- nvinfo : EIATTR_KPARAM_INFO
	.align		4
.L_21:
        /*0058*/ 	.byte	0x04, 0x17
        /*005a*/ 	.short	(.L_23 - .L_22)
.L_22:
        /*005c*/ 	.word	0x00000000
        /*0060*/ 	.short	0x0003
        /*0062*/ 	.short	0x0018
        /*0064*/ 	.byte	0x00, 0xf4, 0x21, 0x00


	//----- nvinfo : EIATTR_KPARAM_INFO
	.align		4
.L_23:
        /*0068*/ 	.byte	0x04, 0x17
        /*006a*/ 	.short	(.L_25 - .L_24)
.L_24:
        /*006c*/ 	.word	0x00000000
        /*0070*/ 	.short	0x0002
        /*0072*/ 	.short	0x0010
        /*0074*/ 	.byte	0x00, 0xf4, 0x21, 0x00


	//----- nvinfo : EIATTR_KPARAM_INFO
	.align		4
.L_25:
        /*0078*/ 	.byte	0x04, 0x17
        /*007a*/ 	.short	(.L_27 - .L_26)
.L_26:
        /*007c*/ 	.word	0x00000000
        /*0080*/ 	.short	0x0001
        /*0082*/ 	.short	0x0008
        /*0084*/ 	.byte	0x00, 0xf4, 0x21, 0x00


	//----- nvinfo : EIATTR_KPARAM_INFO
	.align		4
.L_27:
        /*0088*/ 	.byte	0x04, 0x17
        /*008a*/ 	.short	(.L_29 - .L_28)
.L_28:
        /*008c*/ 	.word	0x00000000
        /*0090*/ 	.short	0x0000
        /*0092*/ 	.short	0x0000
        /*0094*/ 	.byte	0x00, 0xf4, 0x21, 0x00


	//----- nvinfo : EIATTR_SPARSE_MMA_MASK
	.align		4
.L_29:
        /*0098*/ 	.byte	0x03, 0x50
        /*009a*/ 	.short	0x0000


	//----- nvinfo : EIATTR_MAXREG_COUNT
	.align		4
        /*009c*/ 	.byte	0x03, 0x1b
        /*009e*/ 	.short	0x00ff


	//----- nvinfo : EIATTR_EXIT_INSTR_OFFSETS
	.align		4
        /*00a0*/ 	.byte	0x04, 0x1c
        /*00a2*/ 	.short	(.L_31 - .L_30)


	//   ....[0]....
.L_30:
        /*00a4*/ 	.word	0x000008f0


	//----- nvinfo : EIATTR_REQNTID
	.align		4
.L_31:
        /*00a8*/ 	.byte	0x04, 0x10
        /*00aa*/ 	.short	(.L_33 - .L_32)
.L_32:
        /*00ac*/ 	.word	0x00000080
        /*00b0*/ 	.word	0x00000001
        /*00b4*/ 	.word	0x00000001


	//----- nvinfo : EIATTR_CBANK_PARAM_SIZE
	.align		4
.L_33:
        /*00b8*/ 	.byte	0x03, 0x19
        /*00ba*/ 	.short	0x0044


	//----- nvinfo : EIATTR_PARAM_CBANK
	.align		4
        /*00bc*/ 	.byte	0x04, 0x0a
        /*00be*/ 	.short	(.L_35 - .L_34)
	.align		4
.L_34:
        /*00c0*/ 	.word	index@(.nv.constant0.triton_poi_fused__native_batch_norm_legit_no_training_add_convolution_17)
        /*00c4*/ 	.short	0x0210
        /*00c6*/ 	.short	0x0044


	//----- nvinfo : EIATTR_SW_WAR
	.align		4
.L_35:
        /*00c8*/ 	.byte	0x04, 0x36
        /*00ca*/ 	.short	(.L_37 - .L_36)
.L_36:
        /*00cc*/ 	.word	0x00000008
.L_37:


//--------------------- .nv.callgraph             --------------------------
	.section	.nv.callgraph,"",@"SHT_CUDA_CALLGRAPH"
	.align	4
	.sectionentsize	8
	.align		4
        /*0000*/ 	.word	0x00000000
	.align		4
        /*0004*/ 	.word	0xffffffff
	.align		4
        /*0008*/ 	.word	0x00000000
	.align		4
        /*000c*/ 	.word	0xfffffffe
	.align		4
        /*0010*/ 	.word	0x00000000
	.align		4
        /*0014*/ 	.word	0xfffffffd
	.align		4
        /*0018*/ 	.word	0x00000000
	.align		4
        /*001c*/ 	.word	0xfffffffc


//--------------------- .nv.constant4             --------------------------
	.section	.nv.constant4,"a",@progbits
	.align	8
	.align		8
.nv.constant4:
        /*0000*/ 	.dword	_$_str
	.align		8
        /*0008*/ 	.dword	_$_str_$_2


//--------------------- .text.triton_poi_fused__native_batch_norm_legit_no_training_add_convolution_17 --------------------------
	.section	.text.triton_poi_fused__native_batch_norm_legit_no_training_add_convolution_17,"ax",@progbits
	.align	128
        .global         triton_poi_fused__native_batch_norm_legit_no_training_add_convolution_17
        .type           triton_poi_fused__native_batch_norm_legit_no_training_add_convolution_17,@function
        .size           triton_poi_fused__native_batch_norm_legit_no_training_add_convolution_17,(.L_x_1 - triton_poi_fused__native_batch_norm_legit_no_training_add_convolution_17)
        .other          triton_poi_fused__native_batch_norm_legit_no_training_add_convolution_17,@"STO_CUDA_ENTRY STV_DEFAULT"
triton_poi_fused__native_batch_norm_legit_no_training_add_convolution_17:
.text.triton_poi_fused__native_batch_norm_legit_no_training_add_convolution_17:
[----:B------:R-:W-:Y:S01]  /*0000*/  LDC R1, c[0x0][0x28] ;  /* 0x00000a00ff017b82 */ /* 0x000fe20000000800 */
[----:B------:R-:W1:Y:S01]  /*0010*/  S2R R0, SR_TID.X ;  /* 0x0000000000007919 */ /* 0x000e620000002100 */
[----:B------:R-:W-:-:S06]  /*0020*/  ULDC.64 UR4, c[0x0][0x208] ;  /* 0x0000820000047ab9 */ /* 0x000fcc0000000a00 */
[----:B------:R-:W2:Y:S01]  /*0030*/  LDC.64 R26, c[0x0][0x218] ;  /* 0x00008600ff1a7b82 */ /* 0x000ea20000000a00 */
[----:B------:R-:W3:Y:S07]  /*0040*/  S2R R5, SR_CTAID.X ;  /* 0x0000000000057919 */ /* 0x000eee0000002500 */
[----:B------:R-:W4:Y:S01]  /*0050*/  LDC.64 R24, c[0x0][0x210] ;  /* 0x00008400ff187b82 */ /* 0x000f220000000a00 */
[----:B-1----:R-:W-:Y:S02]  /*0060*/  SHF.L.U32 R0, R0, 0x2, RZ ;  /* 0x0000000200007819 */ /* 0x002fe400000006ff */
[----:B---3--:R-:W-:-:S02]  /*0070*/  SHF.R.S32.HI R3, RZ, 0x15, R5 ;  /* 0x00000015ff037819 */ /* 0x008fc40000011405 */
[----:B------:R-:W-:Y:S02]  /*0080*/  LOP3.LUT R0, R0, 0x1fc, RZ, 0xc0, !PT ;  /* 0x000001fc00007812 */ /* 0x000fe400078ec0ff */
[----:B------:R-:W-:Y:S02]  /*0090*/  SGXT R3, R3, 0x1 ;  /* 0x000000010303781a */ /* 0x000fe40000000200 */
[----:B------:R-:W-:-:S04]  /*00a0*/  LEA R20, R5, R0, 0xa ;  /* 0x0000000005147211 */ /* 0x000fc800078e50ff */
[C---:B------:R-:W-:Y:S02]  /*00b0*/  LEA.HI R0, R3.reuse, R20, RZ, 0x12 ;  /* 0x0000001403007211 */ /* 0x040fe400078f90ff */
[----:B------:R-:W-:Y:S02]  /*00c0*/  IADD3 R14, R20, 0x200, RZ ;  /* 0x00000200140e7810 */ /* 0x000fe40007ffe0ff */
[----:B------:R-:W-:Y:S02]  /*00d0*/  SHF.R.S32.HI R0, RZ, 0x12, R0 ;  /* 0x00000012ff007819 */ /* 0x000fe40000011400 */
[----:B------:R-:W-:Y:S02]  /*00e0*/  LEA.HI R3, R3, R14, RZ, 0x12 ;  /* 0x0000000e03037211 */ /* 0x000fe400078f90ff */
[----:B------:R-:W-:Y:S02]  /*00f0*/  SHF.R.S32.HI R2, RZ, 0xf, R0 ;  /* 0x0000000fff027819 */ /* 0x000fe40000011400 */
[----:B------:R-:W-:-:S02]  /*0100*/  SHF.R.S32.HI R3, RZ, 0x12, R3 ;  /* 0x00000012ff037819 */ /* 0x000fc40000011403 */
[----:B------:R-:W-:Y:S02]  /*0110*/  LOP3.LUT R5, R2, 0xffff, RZ, 0xc0, !PT ;  /* 0x0000ffff02057812 */ /* 0x000fe400078ec0ff */
[----:B------:R-:W-:Y:S02]  /*0120*/  SHF.R.S32.HI R4, RZ, 0xf, R3 ;  /* 0x0000000fff047819 */ /* 0x000fe40000011403 */
[----:B------:R-:W-:Y:S02]  /*0130*/  LEA.HI R2, R5, R0, RZ, 0x17 ;  /* 0x0000000005027211 */ /* 0x000fe400078fb8ff */
[----:B------:R-:W-:Y:S02]  /*0140*/  LOP3.LUT R6, R4, 0xffff, RZ, 0xc0, !PT ;  /* 0x0000ffff04067812 */ /* 0x000fe400078ec0ff */
[----:B------:R-:W-:Y:S01]  /*0150*/  LOP3.LUT R2, R2, 0xff80, RZ, 0xc0, !PT ;  /* 0x0000ff8002027812 */ /* 0x000fe200078ec0ff */
[----:B------:R-:W1:Y:S01]  /*0160*/  LDC.64 R4, c[0x0][0x230] ;  /* 0x00008c00ff047b82 */ /* 0x000e620000000a00 */
[----:B------:R-:W-:-:S02]  /*0170*/  LEA.HI R6, R6, R3, RZ, 0x17 ;  /* 0x0000000306067211 */ /* 0x000fc400078fb8ff */
[----:B------:R-:W-:Y:S02]  /*0180*/  IADD3 R2, RZ, -R2, RZ ;  /* 0x80000002ff027210 */ /* 0x000fe40007ffe0ff */
[----:B------:R-:W-:Y:S02]  /*0190*/  LOP3.LUT R6, R6, 0xff80, RZ, 0xc0, !PT ;  /* 0x0000ff8006067812 */ /* 0x000fe400078ec0ff */
[----:B------:R-:W-:Y:S02]  /*01a0*/  PRMT R7, R2, 0x7710, RZ ;  /* 0x0000771002077816 */ /* 0x000fe400000000ff */
[----:B------:R-:W-:Y:S02]  /*01b0*/  IADD3 R2, RZ, -R6, RZ ;  /* 0x80000006ff027210 */ /* 0x000fe40007ffe0ff */
[----:B------:R-:W-:Y:S02]  /*01c0*/  IADD3 R0, R0, R7, RZ ;  /* 0x0000000700007210 */ /* 0x000fe40007ffe0ff */
[----:B------:R-:W-:-:S02]  /*01d0*/  PRMT R2, R2, 0x7710, RZ ;  /* 0x0000771002027816 */ /* 0x000fc400000000ff */
[----:B------:R-:W-:Y:S02]  /*01e0*/  PRMT R15, R0, 0x9910, RZ ;  /* 0x00009910000f7816 */ /* 0x000fe400000000ff */
[----:B------:R-:W-:-:S04]  /*01f0*/  IADD3 R3, R3, R2, RZ ;  /* 0x0000000203037210 */ /* 0x000fc80007ffe0ff */
[----:B------:R-:W-:Y:S01]  /*0200*/  PRMT R2, R3, 0x9910, RZ ;  /* 0x0000991003027816 */ /* 0x000fe200000000ff */
[----:B-1----:R-:W-:-:S04]  /*0210*/  IMAD.WIDE R6, R15, 0x4, R4 ;  /* 0x000000040f067825 */ /* 0x002fc800078e0204 */
[----:B------:R-:W-:Y:S01]  /*0220*/  IMAD.WIDE R16, R2, 0x4, R4 ;  /* 0x0000000402107825 */ /* 0x000fe200078e0204 */
[----:B------:R-:W3:Y:S05]  /*0230*/  LDG.E.EL R0, desc[UR4][R6.64] ;  /* 0x0000000406007981 */ /* 0x000eea000c2e1900 */
[----:B------:R-:W5:Y:S01]  /*0240*/  LDG.E.EL R16, desc[UR4][R16.64] ;  /* 0x0000000410107981 */ /* 0x000f62000c2e1900 */
[----:B--2---:R-:W-:-:S04]  /*0250*/  IMAD.WIDE R18, R15, 0x4, R26 ;  /* 0x000000040f127825 */ /* 0x004fc800078e021a */
[----:B----4-:R-:W-:Y:S01]  /*0260*/  IMAD.WIDE R24, R20, 0x4, R24 ;  /* 0x0000000414187825 */ /* 0x010fe200078e0218 */
[----:B------:R1:W2:Y:S03]  /*0270*/  LDG.E.EL R13, desc[UR4][R18.64] ;  /* 0x00000004120d7981 */ /* 0x0002a6000c2e1900 */
[----:B------:R-:W-:Y:S01]  /*0280*/  IMAD.WIDE R26, R2, 0x4, R26 ;  /* 0x00000004021a7825 */ /* 0x000fe200078e021a */
[----:B------:R-:W2:Y:S04]  /*0290*/  LDG.E.128 R8, desc[UR4][R24.64] ;  /* 0x0000000418087981 */ /* 0x000ea8000c1e1d00 */
[----:B------:R4:W2:Y:S04]  /*02a0*/  LDG.E.EL R12, desc[UR4][R26.64] ;  /* 0x000000041a0c7981 */ /* 0x0008a8000c2e1900 */
[----:B------:R-:W2:Y:S01]  /*02b0*/  LDG.E.128 R4, desc[UR4][R24.64+0x800] ;  /* 0x0008000418047981 */ /* 0x000ea2000c1e1d00 */
[----:B------:R-:W-:-:S02]  /*02c0*/  SHF.R.S32.HI R3, RZ, 0x1f, R20 ;  /* 0x0000001fff037819 */ /* 0x000fc40000011414 */
[----:B-1----:R-:W-:Y:S02]  /*02d0*/  SHF.R.S32.HI R19, RZ, 0x1f, R14 ;  /* 0x0000001fff137819 */ /* 0x002fe4000001140e */
[----:B------:R-:W-:Y:S01]  /*02e0*/  LEA.HI R3, R3, R20, RZ, 0x19 ;  /* 0x0000001403037211 */ /* 0x000fe200078fc8ff */
[----:B0---4-:R-:W0:Y:S01]  /*02f0*/  LDC.64 R26, c[0x0][0x238] ;  /* 0x00008e00ff1a7b82 */ /* 0x011e220000000a00 */
[----:B------:R-:W-:Y:S02]  /*0300*/  LEA.HI R19, R19, R14, RZ, 0x19 ;  /* 0x0000000e13137211 */ /* 0x000fe400078fc8ff */
[C---:B------:R-:W-:Y:S02]  /*0310*/  LOP3.LUT R21, R3.reuse, 0xfe000000, RZ, 0xc0, !PT ;  /* 0xfe00000003157812 */ /* 0x040fe400078ec0ff */
[----:B------:R-:W-:Y:S02]  /*0320*/  SHF.L.U32 R3, R3, 0x1, RZ ;  /* 0x0000000103037819 */ /* 0x000fe400000006ff */
[----:B------:R-:W-:-:S02]  /*0330*/  SHF.L.U32 R18, R19, 0x1, RZ ;  /* 0x0000000113127819 */ /* 0x000fc400000006ff */
[----:B------:R-:W-:Y:S02]  /*0340*/  LOP3.LUT R3, R3, 0xfc000000, RZ, 0xc0, !PT ;  /* 0xfc00000003037812 */ /* 0x000fe400078ec0ff */
[----:B------:R-:W-:Y:S02]  /*0350*/  LOP3.LUT R18, R18, 0xfc000000, RZ, 0xc0, !PT ;  /* 0xfc00000012127812 */ /* 0x000fe400078ec0ff */
[----:B------:R-:W-:Y:S01]  /*0360*/  IADD3 R22, R3, R20, -R21 ;  /* 0x0000001403167210 */ /* 0x000fe20007ffe815 */
[----:B------:R-:W-:Y:S01]  /*0370*/  HFMA2.MMA R3, -RZ, RZ, 1.625, 0 ;  /* 0x3e800000ff037435 */ /* 0x000fe200000001ff */
[----:B------:R-:W-:-:S04]  /*0380*/  LOP3.LUT R19, R19, 0xfe000000, RZ, 0xc0, !PT ;  /* 0xfe00000013137812 */ /* 0x000fc800078ec0ff */
[----:B------:R-:W-:Y:S01]  /*0390*/  IADD3 R14, R18, R14, -R19 ;  /* 0x0000000e120e7210 */ /* 0x000fe20007ffe813 */
[----:B---3--:R-:W-:Y:S01]  /*03a0*/  FADD R23, R0, 9.9999997473787516356e-05 ;  /* 0x38d1b71700177421 */ /* 0x008fe20000000000 */
[----:B-----5:R-:W-:-:S05]  /*03b0*/  FADD R0, R16, 9.9999997473787516356e-05 ;  /* 0x38d1b71710007421 */ /* 0x020fca0000000000 */
[----:B------:R-:W1:Y:S01]  /*03c0*/  MUFU.SQRT R23, R23 ;  /* 0x0000001700177308 */ /* 0x000e620000002000 */
[----:B------:R-:W3:Y:S07]  /*03d0*/  LDC.64 R16, c[0x0][0x228] ;  /* 0x00008a00ff107b82 */ /* 0x000eee0000000a00 */
[----:B------:R-:W4:Y:S01]  /*03e0*/  MUFU.SQRT R0, R0 ;  /* 0x0000000000007308 */ /* 0x000f220000002000 */
[C---:B-1----:R-:W-:Y:S02]  /*03f0*/  FSETP.GT.AND P0, PT, R23.reuse, 8.50705917302346158658e+37, PT ;  /* 0x7e8000001700780b */ /* 0x042fe40003f04000 */
[----:B------:R-:W-:-:S02]  /*0400*/  FSETP.GEU.AND P2, PT, R23, 1.175494350822287508e-38, PT ;  /* 0x008000001700780b */ /* 0x000fc40003f4e000 */
[C---:B----4-:R-:W-:Y:S02]  /*0410*/  FSETP.GT.AND P1, PT, R0.reuse, 8.50705917302346158658e+37, PT ;  /* 0x7e8000000000780b */ /* 0x050fe40003f24000 */
[----:B------:R-:W-:Y:S01]  /*0420*/  FSETP.GEU.AND P3, PT, R0, 1.175494350822287508e-38, PT ;  /* 0x008000000000780b */ /* 0x000fe20003f6e000 */
[----:B---3--:R-:W-:-:S06]  /*0430*/  IMAD.WIDE R28, R15, 0x4, R16 ;  /* 0x000000040f1c7825 */ /* 0x008fcc00078e0210 */
[----:B------:R-:W-:-:S04]  /*0440*/  @P0 FMUL R23, R23, 0.25 ;  /* 0x3e80000017170820 */ /* 0x000fc80000400000 */
[----:B------:R-:W-:Y:S01]  /*0450*/  @P1 FMUL R0, R0, 0.25 ;  /* 0x3e80000000001820 */ /* 0x000fe20000400000 */
[----:B------:R-:W-:Y:S01]  /*0460*/  @!P2 FMUL R23, R23, 16777216 ;  /* 0x4b8000001717a820 */ /* 0x000fe20000400000 */
[----:B------:R-:W-:Y:S01]  /*0470*/  IMAD.WIDE R16, R2, 0x4, R16 ;  /* 0x0000000402107825 */ /* 0x000fe200078e0210 */
[----:B------:R0:W3:Y:S03]  /*0480*/  LDG.E.EL R19, desc[UR4][R28.64] ;  /* 0x000000041c137981 */ /* 0x0000e6000c2e1900 */
[----:B------:R-:W-:Y:S01]  /*0490*/  @!P3 FMUL R0, R0, 16777216 ;  /* 0x4b8000000000b820 */ /* 0x000fe20000400000 */
[----:B------:R1:W-:Y:S01]  /*04a0*/  MUFU.RCP R18, R23 ;  /* 0x0000001700127308 */ /* 0x0003e20000001000 */
[----:B------:R4:W5:Y:S07]  /*04b0*/  LDG.E.EL R21, desc[UR4][R16.64] ;  /* 0x0000000410157981 */ /* 0x00096e000c2e1900 */
[----:B------:R-:W4:Y:S01]  /*04c0*/  MUFU.RCP R0, R0 ;  /* 0x0000000000007308 */ /* 0x000f220000001000 */
[----:B-1----:R-:W-:-:S02]  /*04d0*/  FSEL R23, R3, 1, P0 ;  /* 0x3f80000003177808 */ /* 0x002fc40000000000 */
[----:B------:R-:W-:Y:S01]  /*04e0*/  FSEL R3, R3, 1, P1 ;  /* 0x3f80000003037808 */ /* 0x000fe20000800000 */
[----:B0-----:R-:W-:-:S04]  /*04f0*/  IMAD.WIDE R28, R15, 0x4, R26 ;  /* 0x000000040f1c7825 */ /* 0x001fc800078e021a */
[----:B------:R-:W-:-:S04]  /*0500*/  @!P3 FMUL R3, R3, 16777216 ;  /* 0x4b8000000303b820 */ /* 0x000fc80000400000 */
[----:B----4-:R-:W-:Y:S02]  /*0510*/  FMUL R17, R0, R3 ;  /* 0x0000000300117220 */ /* 0x010fe40000400000 */
[----:B------:R0:W4:Y:S02]  /*0520*/  LDG.E.EL R3, desc[UR4][R28.64] ;  /* 0x000000041c037981 */ /* 0x000124000c2e1900 */
[----:B0-----:R-:W0:Y:S01]  /*0530*/  LDC.64 R28, c[0x0][0x240] ;  /* 0x00009000ff1c7b82 */ /* 0x001e220000000a00 */
[----:B------:R-:W-:-:S05]  /*0540*/  IMAD.WIDE R26, R2, 0x4, R26 ;  /* 0x00000004021a7825 */ /* 0x000fca00078e021a */
[----:B------:R0:W3:Y:S02]  /*0550*/  LDG.E.EL R0, desc[UR4][R26.64] ;  /* 0x000000041a007981 */ /* 0x0000e4000c2e1900 */
[----:B0-----:R-:W-:-:S05]  /*0560*/  IMAD.WIDE R26, R15, 0x4, R28 ;  /* 0x000000040f1a7825 */ /* 0x001fca00078e021c */
[----:B------:R0:W4:Y:S02]  /*0570*/  LDG.E.EL R16, desc[UR4][R26.64] ;  /* 0x000000041a107981 */ /* 0x000124000c2e1900 */
[----:B0-----:R-:W0:Y:S01]  /*0580*/  LDC.64 R26, c[0x0][0x220] ;  /* 0x00008800ff1a7b82 */ /* 0x001e220000000a00 */
[--C-:B--2---:R-:W-:Y:S01]  /*0590*/  FADD R11, R11, R13.reuse ;  /* 0x0000000d0b0b7221 */ /* 0x104fe20000000000 */
[--C-:B------:R-:W-:Y:S01]  /*05a0*/  FADD R10, R10, R13.reuse ;  /* 0x0000000d0a0a7221 */ /* 0x100fe20000000000 */
[--C-:B------:R-:W-:Y:S01]  /*05b0*/  FADD R9, R9, R13.reuse ;  /* 0x0000000d09097221 */ /* 0x100fe20000000000 */
[----:B------:R-:W-:Y:S01]  /*05c0*/  FADD R8, R8, R13 ;  /* 0x0000000d08087221 */ /* 0x000fe20000000000 */
[--C-:B------:R-:W-:Y:S01]  /*05d0*/  FADD R7, R7, R12.reuse ;  /* 0x0000000c07077221 */ /* 0x100fe20000000000 */
[--C-:B------:R-:W-:Y:S01]  /*05e0*/  FADD R6, R6, R12.reuse ;  /* 0x0000000c06067221 */ /* 0x100fe20000000000 */
[--C-:B------:R-:W-:Y:S01]  /*05f0*/  FADD R5, R5, R12.reuse ;  /* 0x0000000c05057221 */ /* 0x100fe20000000000 */
[----:B------:R-:W-:Y:S01]  /*0600*/  FADD R4, R4, R12 ;  /* 0x0000000c04047221 */ /* 0x000fe20000000000 */
[----:B0-----:R-:W-:-:S06]  /*0610*/  IMAD.WIDE R14, R14, 0x4, R26 ;  /* 0x000000040e0e7825 */ /* 0x001fcc00078e021a */
[----:B------:R-:W2:Y:S01]  /*0620*/  LDG.E.128 R12, desc[UR4][R14.64] ;  /* 0x000000040e0c7981 */ /* 0x000ea2000c1e1d00 */
[----:B------:R-:W-:Y:S01]  /*0630*/  @!P2 FMUL R23, R23, 16777216 ;  /* 0x4b8000001717a820 */ /* 0x000fe20000400000 */
[----:B------:R-:W-:-:S04]  /*0640*/  IMAD.WIDE R28, R2, 0x4, R28 ;  /* 0x00000004021c7825 */ /* 0x000fc800078e021c */
[----:B------:R-:W-:Y:S01]  /*0650*/  FMUL R18, R18, R23 ;  /* 0x0000001712127220 */ /* 0x000fe20000400000 */
[----:B------:R-:W-:Y:S01]  /*0660*/  IMAD.WIDE R22, R22, 0x4, R26 ;  /* 0x0000000416167825 */ /* 0x000fe200078e021a */
[----:B------:R0:W3:Y:S03]  /*0670*/  LDG.E.EL R2, desc[UR4][R28.64] ;  /* 0x000000041c027981 */ /* 0x0000e6000c2e1900 */
[----:B--2---:R-:W-:Y:S01]  /*0680*/  FADD R26, R14, R6 ;  /* 0x000000060e1a7221 */ /* 0x004fe20000000000 */
[----:B------:R-:W-:Y:S01]  /*0690*/  FADD R13, R13, R5 ;  /* 0x000000050d0d7221 */ /* 0x000fe20000000000 */
[----:B------:R-:W-:Y:S01]  /*06a0*/  FADD R12, R12, R4 ;  /* 0x000000040c0c7221 */ /* 0x000fe20000000000 */
[----:B0-----:R-:W-:Y:S01]  /*06b0*/  FADD R28, R15, R7 ;  /* 0x000000070f1c7221 */ /* 0x001fe20000000000 */
[C---:B-----5:R-:W-:Y:S01]  /*06c0*/  FADD R27, -R21.reuse, R26 ;  /* 0x0000001a151b7221 */ /* 0x060fe20000000100 */
[C---:B------:R-:W-:Y:S01]  /*06d0*/  FADD R29, -R21.reuse, R13 ;  /* 0x0000000d151d7221 */ /* 0x040fe20000000100 */
[----:B------:R-:W-:-:S02]  /*06e0*/  FADD R26, -R21, R12 ;  /* 0x0000000c151a7221 */ /* 0x000fc40000000100 */
[----:B------:R0:W2:Y:S01]  /*06f0*/  LDG.E.128 R12, desc[UR4][R22.64] ;  /* 0x00000004160c7981 */ /* 0x0000a2000c1e1d00 */
[----:B------:R-:W-:Y:S01]  /*0700*/  FADD R28, -R21, R28 ;  /* 0x0000001c151c7221 */ /* 0x000fe20000000100 */
[-C--:B------:R-:W-:Y:S01]  /*0710*/  FMUL R26, R26, R17.reuse ;  /* 0x000000111a1a7220 */ /* 0x080fe20000400000 */
[-C--:B------:R-:W-:Y:S02]  /*0720*/  FMUL R21, R27, R17.reuse ;  /* 0x000000111b157220 */ /* 0x080fe40000400000 */
[-C--:B0-----:R-:W-:Y:S01]  /*0730*/  FMUL R22, R28, R17.reuse ;  /* 0x000000111c167220 */ /* 0x081fe20000400000 */
[----:B------:R-:W-:Y:S01]  /*0740*/  FMUL R23, R29, R17 ;  /* 0x000000111d177220 */ /* 0x000fe20000400000 */
[----:B------:R-:W-:Y:S04]  /*0750*/  STG.E.128 desc[UR4][R24.64], R8 ;  /* 0x0000000818007986 */ /* 0x000fe8000c101d04 */
[----:B------:R-:W-:Y:S01]  /*0760*/  STG.E.128 desc[UR4][R24.64+0x800], R4 ;  /* 0x0008000418007986 */ /* 0x000fe2000c101d04 */
[----:B--2---:R-:W-:-:S04]  /*0770*/  FADD R28, R15, R11 ;  /* 0x0000000b0f1c7221 */ /* 0x004fc80000000000 */
[----:B---3--:R-:W-:Y:S02]  /*0780*/  FADD R17, -R19, R28 ;  /* 0x0000001c13117221 */ /* 0x008fe40000000100 */
[----:B------:R-:W0:Y:S01]  /*0790*/  LDC.64 R28, c[0x0][0x248] ;  /* 0x00009200ff1c7b82 */ /* 0x000e220000000a00 */
[----:B------:R-:W-:Y:S01]  /*07a0*/  FADD R14, R14, R10 ;  /* 0x0000000a0e0e7221 */ /* 0x000fe20000000000 */
[----:B------:R-:W-:Y:S01]  /*07b0*/  FADD R13, R13, R9 ;  /* 0x000000090d0d7221 */ /* 0x000fe20000000000 */
[----:B------:R-:W-:Y:S02]  /*07c0*/  FADD R12, R12, R8 ;  /* 0x000000080c0c7221 */ /* 0x000fe40000000000 */
[C---:B------:R-:W-:Y:S01]  /*07d0*/  FADD R15, -R19.reuse, R14 ;  /* 0x0000000e130f7221 */ /* 0x040fe20000000100 */
[C---:B------:R-:W-:Y:S01]  /*07e0*/  FADD R13, -R19.reuse, R13 ;  /* 0x0000000d130d7221 */ /* 0x040fe20000000100 */
[----:B------:R-:W-:Y:S01]  /*07f0*/  FADD R19, -R19, R12 ;  /* 0x0000000c13137221 */ /* 0x000fe20000000100 */
[-C--:B------:R-:W-:Y:S01]  /*0800*/  FMUL R17, R17, R18.reuse ;  /* 0x0000001211117220 */ /* 0x080fe20000400000 */
[-C--:B------:R-:W-:Y:S01]  /*0810*/  FMUL R15, R15, R18.reuse ;  /* 0x000000120f0f7220 */ /* 0x080fe20000400000 */
[-C--:B------:R-:W-:Y:S01]  /*0820*/  FMUL R13, R13, R18.reuse ;  /* 0x000000120d0d7220 */ /* 0x080fe20000400000 */
[----:B------:R-:W-:-:S02]  /*0830*/  FMUL R12, R19, R18 ;  /* 0x00000012130c7220 */ /* 0x000fc40000400000 */
[C-C-:B----4-:R-:W-:Y:S01]  /*0840*/  FFMA R14, R3.reuse, R15, R16.reuse ;  /* 0x0000000f030e7223 */ /* 0x150fe20000000010 */
[C-C-:B------:R-:W-:Y:S01]  /*0850*/  FFMA R13, R3.reuse, R13, R16.reuse ;  /* 0x0000000d030d7223 */ /* 0x140fe20000000010 */
[C-C-:B------:R-:W-:Y:S01]  /*0860*/  FFMA R12, R3.reuse, R12, R16.reuse ;  /* 0x0000000c030c7223 */ /* 0x140fe20000000010 */
[----:B------:R-:W-:Y:S01]  /*0870*/  FFMA R15, R3, R17, R16 ;  /* 0x00000011030f7223 */ /* 0x000fe20000000010 */
[C-C-:B------:R-:W-:Y:S01]  /*0880*/  FFMA R16, R0.reuse, R26, R2.reuse ;  /* 0x0000001a00107223 */ /* 0x140fe20000000002 */
[C-C-:B------:R-:W-:Y:S01]  /*0890*/  FFMA R17, R0.reuse, R23, R2.reuse ;  /* 0x0000001700117223 */ /* 0x140fe20000000002 */
[C-C-:B------:R-:W-:Y:S01]  /*08a0*/  FFMA R18, R0.reuse, R21, R2.reuse ;  /* 0x0000001500127223 */ /* 0x140fe20000000002 */
[----:B------:R-:W-:Y:S01]  /*08b0*/  FFMA R19, R0, R22, R2 ;  /* 0x0000001600137223 */ /* 0x000fe20000000002 */
[----:B0-----:R-:W-:-:S05]  /*08c0*/  IMAD.WIDE R28, R20, 0x4, R28 ;  /* 0x00000004141c7825 */ /* 0x001fca00078e021c */
[----:B------:R-:W-:Y:S04]  /*08d0*/  STG.E.128 desc[UR4][R28.64], R12 ;  /* 0x0000000c1c007986 */ /* 0x000fe8000c101d04 */
[----:B------:R-:W-:Y:S01]  /*08e0*/  STG.E.128 desc[UR4][R28.64+0x800], R16 ;  /* 0x000800101c007986 */ /* 0x000fe2000c101d04 */
[----:B------:R-:W-:Y:S05]  /*08f0*/  EXIT ;  /* 0x000000000000794d */ /* 0x000fea0003800000 */
.L_x_0:
[----:B------:R-:W-:-:S00]  /*0900*/  BRA `(.L_x_0) ;  /* 0xfffffffc00fc7947 */ /* 0x000fc0000383ffff */
[----:B------:R-:W-:-:S00]  /*0910*/  NOP ;  /* 0x0000000000007918 */ /* 0x000fc00000000000 */
        /* <DEDUP_REMOVED lines=14> */
.L_x_1:


//--------------------- .nv.global.init           --------------------------
	.section	.nv.global.init,"aw",@progbits
.nv.global.init:
	.type		_$_str,@object
	.size		_$_str,(_$_str_$_2 - _$_str)
_$_str:
        /*0000*/ 	.byte	0x5f, 0x5f, 0x43, 0x55, 0x44, 0x41, 0x5f, 0x46, 0x54, 0x5a, 0x00
	.type		_$_str_$_2,@object
	.size		_$_str_$_2,(.L_1 - _$_str_$_2)
_$_str_$_2:
        /*000b*/ 	.byte	0x5f, 0x5f, 0x43, 0x55, 0x44, 0x41, 0x5f, 0x50, 0x52, 0x45, 0x43, 0x5f, 0x53, 0x51, 0x52, 0x54
        /*001b*/ 	.byte	0x00
.L_1:


//--------------------- .nv.constant0.triton_poi_fused__native_batch_norm_legit_no_training_add_convolution_17 --------------------------
	.section	.nv.constant0.triton_poi_fused__native_batch_norm_legit_no_training_add_convolution_17,"a",@progbits
	.sectionflags	@""
	.align	4
.nv.constant0.triton_poi_fused__native_batch_norm_legit_no_training_add_convolution_17:
	.zero		596
